//
// Generated by NVIDIA NVVM Compiler
//
// Compiler Build ID: CL-36424714
// Cuda compilation tools, release 13.0, V13.0.88
// Based on NVVM 20.0.0
//

.version 9.0
.target sm_100
.address_size 64

	// .globl	_Z26matrix_multplication_naivePiS_S_mmm

.visible .entry _Z26matrix_multplication_naivePiS_S_mmm(
	.param .u64 .ptr .align 1 _Z26matrix_multplication_naivePiS_S_mmm_param_0,
	.param .u64 .ptr .align 1 _Z26matrix_multplication_naivePiS_S_mmm_param_1,
	.param .u64 .ptr .align 1 _Z26matrix_multplication_naivePiS_S_mmm_param_2,
	.param .u64 _Z26matrix_multplication_naivePiS_S_mmm_param_3,
	.param .u64 _Z26matrix_multplication_naivePiS_S_mmm_param_4,
	.param .u64 _Z26matrix_multplication_naivePiS_S_mmm_param_5
)
{
	.reg .pred 	%p<13>;
	.reg .b32 	%r<76>;
	.reg .b64 	%rd<77>;

	ld.param.u64 	%rd26, [_Z26matrix_multplication_naivePiS_S_mmm_param_0];
	ld.param.u64 	%rd27, [_Z26matrix_multplication_naivePiS_S_mmm_param_1];
	ld.param.u64 	%rd28, [_Z26matrix_multplication_naivePiS_S_mmm_param_3];
	ld.param.u64 	%rd24, [_Z26matrix_multplication_naivePiS_S_mmm_param_4];
	ld.param.u64 	%rd25, [_Z26matrix_multplication_naivePiS_S_mmm_param_5];
	cvta.to.global.u64 	%rd1, %rd27;
	cvta.to.global.u64 	%rd2, %rd26;
	mov.u32 	%r13, %tid.x;
	mov.u32 	%r14, %ctaid.x;
	mov.u32 	%r15, %ntid.x;
	mad.lo.s32 	%r16, %r14, %r15, %r13;
	cvt.u64.u32 	%rd3, %r16;
	mov.u32 	%r17, %tid.y;
	mov.u32 	%r18, %ctaid.y;
	mov.u32 	%r19, %ntid.y;
	mad.lo.s32 	%r20, %r18, %r19, %r17;
	cvt.u64.u32 	%rd4, %r20;
	setp.le.u64 	%p1, %rd28, %rd4;
	setp.le.u64 	%p2, %rd25, %rd3;
	or.pred  	%p3, %p1, %p2;
	@%p3 bra 	$L__BB0_14;
	setp.eq.s64 	%p4, %rd24, 0;
	mov.b32 	%r75, 0;
	@%p4 bra 	$L__BB0_13;
	mul.lo.s64 	%rd5, %rd24, %rd4;
	and.b64  	%rd6, %rd24, 7;
	setp.lt.u64 	%p5, %rd24, 8;
	mov.b32 	%r75, 0;
	mov.b64 	%rd75, 0;
	@%p5 bra 	$L__BB0_5;
	and.b64  	%rd75, %rd24, -8;
	shl.b64 	%rd30, %rd3, 2;
	add.s64 	%rd72, %rd1, %rd30;
	shl.b64 	%rd9, %rd25, 5;
	shl.b64 	%rd31, %rd5, 2;
	add.s64 	%rd32, %rd31, %rd2;
	add.s64 	%rd71, %rd32, 16;
	mov.b32 	%r75, 0;
	mov.u64 	%rd73, %rd75;
$L__BB0_4:
	.pragma "nounroll";
	ld.global.u32 	%r25, [%rd71+-16];
	ld.global.u32 	%r26, [%rd72];
	mad.lo.s32 	%r27, %r26, %r25, %r75;
	ld.global.u32 	%r28, [%rd71+-12];
	shl.b64 	%rd33, %rd25, 2;
	add.s64 	%rd34, %rd72, %rd33;
	ld.global.u32 	%r29, [%rd34];
	mad.lo.s32 	%r30, %r29, %r28, %r27;
	ld.global.u32 	%r31, [%rd71+-8];
	add.s64 	%rd35, %rd34, %rd33;
	ld.global.u32 	%r32, [%rd35];
	mad.lo.s32 	%r33, %r32, %r31, %r30;
	ld.global.u32 	%r34, [%rd71+-4];
	add.s64 	%rd36, %rd35, %rd33;
	ld.global.u32 	%r35, [%rd36];
	mad.lo.s32 	%r36, %r35, %r34, %r33;
	ld.global.u32 	%r37, [%rd71];
	add.s64 	%rd37, %rd36, %rd33;
	ld.global.u32 	%r38, [%rd37];
	mad.lo.s32 	%r39, %r38, %r37, %r36;
	ld.global.u32 	%r40, [%rd71+4];
	add.s64 	%rd38, %rd37, %rd33;
	ld.global.u32 	%r41, [%rd38];
	mad.lo.s32 	%r42, %r41, %r40, %r39;
	ld.global.u32 	%r43, [%rd71+8];
	add.s64 	%rd39, %rd38, %rd33;
	ld.global.u32 	%r44, [%rd39];
	mad.lo.s32 	%r45, %r44, %r43, %r42;
	ld.global.u32 	%r46, [%rd71+12];
	add.s64 	%rd40, %rd39, %rd33;
	ld.global.u32 	%r47, [%rd40];
	mad.lo.s32 	%r75, %r47, %r46, %r45;
	add.s64 	%rd73, %rd73, -8;
	add.s64 	%rd72, %rd72, %rd9;
	add.s64 	%rd71, %rd71, 32;
	setp.ne.s64 	%p6, %rd73, 0;
	@%p6 bra 	$L__BB0_4;
$L__BB0_5:
	setp.eq.s64 	%p7, %rd6, 0;
	@%p7 bra 	$L__BB0_13;
	and.b64  	%rd18, %rd24, 3;
	setp.lt.u64 	%p8, %rd6, 4;
	@%p8 bra 	$L__BB0_8;
	add.s64 	%rd41, %rd75, %rd5;
	shl.b64 	%rd42, %rd41, 2;
	add.s64 	%rd43, %rd2, %rd42;
	ld.global.u32 	%r49, [%rd43];
	mad.lo.s64 	%rd44, %rd75, %rd25, %rd3;
	shl.b64 	%rd45, %rd44, 2;
	add.s64 	%rd46, %rd1, %rd45;
	ld.global.u32 	%r50, [%rd46];
	mad.lo.s32 	%r51, %r50, %r49, %r75;
	ld.global.u32 	%r52, [%rd43+4];
	shl.b64 	%rd47, %rd25, 2;
	add.s64 	%rd48, %rd46, %rd47;
	ld.global.u32 	%r53, [%rd48];
	mad.lo.s32 	%r54, %r53, %r52, %r51;
	ld.global.u32 	%r55, [%rd43+8];
	add.s64 	%rd49, %rd48, %rd47;
	ld.global.u32 	%r56, [%rd49];
	mad.lo.s32 	%r57, %r56, %r55, %r54;
	ld.global.u32 	%r58, [%rd43+12];
	add.s64 	%rd50, %rd49, %rd47;
	ld.global.u32 	%r59, [%rd50];
	mad.lo.s32 	%r75, %r59, %r58, %r57;
	add.s64 	%rd75, %rd75, 4;
$L__BB0_8:
	setp.eq.s64 	%p9, %rd18, 0;
	@%p9 bra 	$L__BB0_13;
	setp.eq.s64 	%p10, %rd18, 1;
	@%p10 bra 	$L__BB0_11;
	add.s64 	%rd51, %rd75, %rd5;
	shl.b64 	%rd52, %rd51, 2;
	add.s64 	%rd53, %rd2, %rd52;
	ld.global.u32 	%r61, [%rd53];
	mad.lo.s64 	%rd54, %rd75, %rd25, %rd3;
	shl.b64 	%rd55, %rd54, 2;
	add.s64 	%rd56, %rd1, %rd55;
	ld.global.u32 	%r62, [%rd56];
	mad.lo.s32 	%r63, %r62, %r61, %r75;
	ld.global.u32 	%r64, [%rd53+4];
	shl.b64 	%rd57, %rd25, 2;
	add.s64 	%rd58, %rd56, %rd57;
	ld.global.u32 	%r65, [%rd58];
	mad.lo.s32 	%r75, %r65, %r64, %r63;
	add.s64 	%rd75, %rd75, 2;
$L__BB0_11:
	and.b64  	%rd59, %rd24, 1;
	setp.eq.b64 	%p11, %rd59, 1;
	not.pred 	%p12, %p11;
	@%p12 bra 	$L__BB0_13;
	add.s64 	%rd60, %rd75, %rd5;
	shl.b64 	%rd61, %rd60, 2;
	add.s64 	%rd62, %rd2, %rd61;
	ld.global.u32 	%r66, [%rd62];
	mad.lo.s64 	%rd63, %rd75, %rd25, %rd3;
	shl.b64 	%rd64, %rd63, 2;
	add.s64 	%rd65, %rd1, %rd64;
	ld.global.u32 	%r67, [%rd65];
	mad.lo.s32 	%r75, %r67, %r66, %r75;
$L__BB0_13:
	ld.param.u64 	%rd70, [_Z26matrix_multplication_naivePiS_S_mmm_param_2];
	mad.lo.s64 	%rd66, %rd25, %rd4, %rd3;
	cvta.to.global.u64 	%rd67, %rd70;
	shl.b64 	%rd68, %rd66, 2;
	add.s64 	%rd69, %rd67, %rd68;
	st.global.u32 	[%rd69], %r75;
$L__BB0_14:
	ret;

}


// ===== COMPILED SASS (sm_100) =====

	.target	sm_100

	.elftype	@"ET_EXEC"


//--------------------- .note.nv.tkinfo           --------------------------
	.section	.note.nv.tkinfo,"",@"SHT_NOTE"
	.sectionflags	@"SHF_NOTE_NV_TKINFO"
	.tkinfo
        /*0018*/ 	.word	0x00000002
        /*0030*/ 	.string	""
        /*0030*/ 	.string	"ptxas"
        /*0030*/ 	.string	"Cuda compilation tools, release 13.0, V13.0.88"
        /*0030*/ 	.string	"Build cuda_13.0.r13.0/compiler.36424714_0"
        /*0030*/ 	.string	"-arch sm_100 -m 64 "



//--------------------- .note.nv.cuinfo           --------------------------
	.section	.note.nv.cuinfo,"",@"SHT_NOTE"
	.sectionflags	@"SHF_NOTE_NV_CUINFO"
        /*0018*/ 	.short	0x0002
        /*001a*/ 	.short	0x0064
        /*001c*/ 	.short	0x0082
	.zero		2


//--------------------- .nv.info                  --------------------------
	.section	.nv.info,"",@"SHT_CUDA_INFO"
	.align	4


	//----- nvinfo : EIATTR_REGCOUNT
	.align		4
        /*0000*/ 	.byte	0x04, 0x2f
        /*0002*/ 	.short	(.L_1 - .L_0)
	.align		4
.L_0:
        /*0004*/ 	.word	index@(_Z26matrix_multplication_naivePiS_S_mmm)
        /*0008*/ 	.word	0x00000020


	//----- nvinfo : EIATTR_FRAME_SIZE
	.align		4
.L_1:
        /*000c*/ 	.byte	0x04, 0x11
        /*000e*/ 	.short	(.L_3 - .L_2)
	.align		4
.L_2:
        /*0010*/ 	.word	index@(_Z26matrix_multplication_naivePiS_S_mmm)
        /*0014*/ 	.word	0x00000000


	//----- nvinfo : EIATTR_MIN_STACK_SIZE
	.align		4
.L_3:
        /*0018*/ 	.byte	0x04, 0x12
        /*001a*/ 	.short	(.L_5 - .L_4)
	.align		4
.L_4:
        /*001c*/ 	.word	index@(_Z26matrix_multplication_naivePiS_S_mmm)
        /*0020*/ 	.word	0x00000000
.L_5:


//--------------------- .nv.compat                --------------------------
	.section	.nv.compat,"",@"SHT_CUDA_COMPAT_INFO"
	.align	4
        /*0000*/ 	.byte	0x02, 0x09, 0x00, 0x00, 0x02, 0x02, 0x01, 0x00, 0x02, 0x05, 0x05, 0x00, 0x03, 0x07, 0x01, 0x01
        /*0010*/ 	.byte	0x02, 0x03, 0x00, 0x00, 0x02, 0x06, 0x01, 0x00, 0x04, 0x0b, 0x08, 0x00, 0x09, 0x00, 0x00, 0x00
        /*0020*/ 	.byte	0x00, 0x00, 0x00, 0x00


//--------------------- .nv.info._Z26matrix_multplication_naivePiS_S_mmm --------------------------
	.section	.nv.info._Z26matrix_multplication_naivePiS_S_mmm,"",@"SHT_CUDA_INFO"
	.sectionflags	@""
	.align	4


	//----- nvinfo : EIATTR_CUDA_API_VERSION
	.align		4
        /*0000*/ 	.byte	0x04, 0x37
        /*0002*/ 	.short	(.L_7 - .L_6)
.L_6:
        /*0004*/ 	.word	0x00000082


	//----- nvinfo : EIATTR_KPARAM_INFO
	.align		4
.L_7:
        /*0008*/ 	.byte	0x04, 0x17
        /*000a*/ 	.short	(.L_9 - .L_8)
.L_8:
        /*000c*/ 	.word	0x00000000
        /*0010*/ 	.short	0x0005
        /*0012*/ 	.short	0x0028
        /*0014*/ 	.byte	0x00, 0xf0, 0x21, 0x00


	//----- nvinfo : EIATTR_KPARAM_INFO
	.align		4
.L_9:
        /*0018*/ 	.byte	0x04, 0x17
        /*001a*/ 	.short	(.L_11 - .L_10)
.L_10:
        /*001c*/ 	.word	0x00000000
        /*0020*/ 	.short	0x0004
        /*0022*/ 	.short	0x0020
        /*0024*/ 	.byte	0x00, 0xf0, 0x21, 0x00


	//----- nvinfo : EIATTR_KPARAM_INFO
	.align		4
.L_11:
        /*0028*/ 	.byte	0x04, 0x17
        /*002a*/ 	.short	(.L_13 - .L_12)
.L_12:
        /*002c*/ 	.word	0x00000000
        /*0030*/ 	.short	0x0003
        /*0032*/ 	.short	0x0018
        /*0034*/ 	.byte	0x00, 0xf0, 0x21, 0x00


	//----- nvinfo : EIATTR_KPARAM_INFO
	.align		4
.L_13:
        /*0038*/ 	.byte	0x04, 0x17
        /*003a*/ 	.short	(.L_15 - .L_14)
.L_14:
        /*003c*/ 	.word	0x00000000
        /*0040*/ 	.short	0x0002
        /*0042*/ 	.short	0x0010
        /*0044*/ 	.byte	0x00, 0xf5, 0x21, 0x00


	//----- nvinfo : EIATTR_KPARAM_INFO
	.align		4
.L_15:
        /*0048*/ 	.byte	0x04, 0x17
        /*004a*/ 	.short	(.L_17 - .L_16)
.L_16:
        /*004c*/ 	.word	0x00000000
        /*0050*/ 	.short	0x0001
        /*0052*/ 	.short	0x0008
        /*0054*/ 	.byte	0x00, 0xf5, 0x21, 0x00


	//----- nvinfo : EIATTR_KPARAM_INFO
	.align		4
.L_17:
        /*0058*/ 	.byte	0x04, 0x17
        /*005a*/ 	.short	(.L_19 - .L_18)
.L_18:
        /*005c*/ 	.word	0x00000000
        /*0060*/ 	.short	0x0000
        /*0062*/ 	.short	0x0000
        /*0064*/ 	.byte	0x00, 0xf5, 0x21, 0x00


	//----- nvinfo : EIATTR_SPARSE_MMA_MASK
	.align		4
.L_19:
        /*0068*/ 	.byte	0x03, 0x50
        /*006a*/ 	.short	0x0000


	//----- nvinfo : EIATTR_MAXREG_COUNT
	.align		4
        /*006c*/ 	.byte	0x03, 0x1b
        /*006e*/ 	.short	0x00ff


	//----- nvinfo : EIATTR_MERCURY_ISA_VERSION
	.align		4
        /*0070*/ 	.byte	0x03, 0x5f
        /*0072*/ 	.short	0x0101


	//----- nvinfo : EIATTR_VRC_CTA_INIT_COUNT
	.align		4
        /*0074*/ 	.byte	0x02, 0x4a
	.zero		1
	.zero		1


	//----- nvinfo : EIATTR_EXIT_INSTR_OFFSETS
	.align		4
        /*0078*/ 	.byte	0x04, 0x1c
        /*007a*/ 	.short	(.L_21 - .L_20)


	//   ....[0]....
.L_20:
        /*007c*/ 	.word	0x000000f0


	//   ....[1]....
        /*0080*/ 	.word	0x00000c30


	//----- nvinfo : EIATTR_CBANK_PARAM_SIZE
	.align		4
.L_21:
        /*0084*/ 	.byte	0x03, 0x19
        /*0086*/ 	.short	0x0030


	//----- nvinfo : EIATTR_PARAM_CBANK
	.align		4
        /*0088*/ 	.byte	0x04, 0x0a
        /*008a*/ 	.short	(.L_23 - .L_22)
	.align		4
.L_22:
        /*008c*/ 	.word	index@(.nv.constant0._Z26matrix_multplication_naivePiS_S_mmm)
        /*0090*/ 	.short	0x0380
        /*0092*/ 	.short	0x0030


	//----- nvinfo : EIATTR_SW_WAR
	.align		4
.L_23:
        /*0094*/ 	.byte	0x04, 0x36
        /*0096*/ 	.short	(.L_25 - .L_24)
.L_24:
        /*0098*/ 	.word	0x00000008
.L_25:


//--------------------- .nv.callgraph             --------------------------
	.section	.nv.callgraph,"",@"SHT_CUDA_CALLGRAPH"
	.align	4
	.sectionentsize	8
	.align		4
        /*0000*/ 	.word	0x00000000
	.align		4
        /*0004*/ 	.word	0xffffffff
	.align		4
        /*0008*/ 	.word	0x00000000
	.align		4
        /*000c*/ 	.word	0xfffffffe
	.align		4
        /*0010*/ 	.word	0x00000000
	.align		4
        /*0014*/ 	.word	0xfffffffd
	.align		4
        /*0018*/ 	.word	0x00000000
	.align		4
        /*001c*/ 	.word	0xfffffffc


//--------------------- .text._Z26matrix_multplication_naivePiS_S_mmm --------------------------
	.section	.text._Z26matrix_multplication_naivePiS_S_mmm,"ax",@progbits
	.align	128
        .global         _Z26matrix_multplication_naivePiS_S_mmm
        .type           _Z26matrix_multplication_naivePiS_S_mmm,@function
        .size           _Z26matrix_multplication_naivePiS_S_mmm,(.L_x_6 - _Z26matrix_multplication_naivePiS_S_mmm)
        .other          _Z26matrix_multplication_naivePiS_S_mmm,@"STO_CUDA_ENTRY STV_DEFAULT"
_Z26matrix_multplication_naivePiS_S_mmm:
.text._Z26matrix_multplication_naivePiS_S_mmm:
[----:B------:R-:W-:Y:S01]  /*0000*/  LDC R1, c[0x0][0x37c] ;  /* 0x0000df00ff017b82 */ /* 0x000fe20000000800 */
[----:B------:R-:W0:Y:S07]  /*0010*/  S2R R12, SR_TID.X ;  /* 0x00000000000c7919 */ /* 0x000e2e0000002100 */
[----:B------:R-:W0:Y:S01]  /*0020*/  S2UR UR4, SR_CTAID.X ;  /* 0x00000000000479c3 */ /* 0x000e220000002500 */
[----:B------:R-:W1:Y:S01]  /*0030*/  LDCU.64 UR6, c[0x0][0x398] ;  /* 0x00007300ff0677ac */ /* 0x000e620008000a00 */
[----:B------:R-:W2:Y:S06]  /*0040*/  S2R R0, SR_TID.Y ;  /* 0x0000000000007919 */ /* 0x000eac0000002200 */
[----:B------:R-:W0:Y:S08]  /*0050*/  LDC R13, c[0x0][0x360] ;  /* 0x0000d800ff0d7b82 */ /* 0x000e300000000800 */
[----:B------:R-:W2:Y:S08]  /*0060*/  S2UR UR5, SR_CTAID.Y ;  /* 0x00000000000579c3 */ /* 0x000eb00000002600 */
[----:B------:R-:W2:Y:S08]  /*0070*/  LDC R3, c[0x0][0x364] ;  /* 0x0000d900ff037b82 */ /* 0x000eb00000000800 */
[----:B------:R-:W3:Y:S01]  /*0080*/  LDC.64 R10, c[0x0][0x3a8] ;  /* 0x0000ea00ff0a7b82 */ /* 0x000ee20000000a00 */
[----:B0-----:R-:W-:-:S02]  /*0090*/  IMAD R12, R13, UR4, R12 ;  /* 0x000000040d0c7c24 */ /* 0x001fc4000f8e020c */
[----:B--2---:R-:W-:-:S05]  /*00a0*/  IMAD R0, R3, UR5, R0 ;  /* 0x0000000503007c24 */ /* 0x004fca000f8e0200 */
[----:B-1----:R-:W-:Y:S02]  /*00b0*/  ISETP.GE.U32.AND P1, PT, R0, UR6, PT ;  /* 0x0000000600007c0c */ /* 0x002fe4000bf26070 */
[----:B---3--:R-:W-:-:S04]  /*00c0*/  ISETP.GE.U32.AND P0, PT, R12, R10, PT ;  /* 0x0000000a0c00720c */ /* 0x008fc80003f06070 */
[----:B------:R-:W-:-:S04]  /*00d0*/  ISETP.GE.U32.AND.EX P0, PT, RZ, R11, PT, P0 ;  /* 0x0000000bff00720c */ /* 0x000fc80003f06100 */
[----:B------:R-:W-:-:S13]  /*00e0*/  ISETP.GE.U32.OR.EX P0, PT, RZ, UR7, P0, P1 ;  /* 0x00000007ff007c0c */ /* 0x000fda0008706510 */
[----:B------:R-:W-:Y:S05]  /*00f0*/  @P0 EXIT ;  /* 0x000000000000094d */ /* 0x000fea0003800000 */
[----:B------:R-:W0:Y:S01]  /*0100*/  LDCU.64 UR8, c[0x0][0x3a0] ;  /* 0x00007400ff0877ac */ /* 0x000e220008000a00 */
[----:B------:R-:W-:Y:S01]  /*0110*/  IMAD.MOV.U32 R19, RZ, RZ, RZ ;  /* 0x000000ffff137224 */ /* 0x000fe200078e00ff */
[----:B------:R-:W1:Y:S01]  /*0120*/  LDCU.64 UR10, c[0x0][0x358] ;  /* 0x00006b00ff0a77ac */ /* 0x000e620008000a00 */
[----:B0-----:R-:W-:-:S04]  /*0130*/  UISETP.NE.U32.AND UP0, UPT, UR8, URZ, UPT ;  /* 0x000000ff0800728c */ /* 0x001fc8000bf05070 */
[----:B------:R-:W-:-:S09]  /*0140*/  UISETP.NE.AND.EX UP0, UPT, UR9, URZ, UPT, UP0 ;  /* 0x000000ff0900728c */ /* 0x000fd2000bf05300 */
[----:B-1----:R-:W-:Y:S05]  /*0150*/  BRA.U !UP0, `(.L_x_0) ;  /* 0x0000000908947547 */ /* 0x002fea000b800000 */
[----:B------:R-:W-:Y:S02]  /*0160*/  UISETP.GE.U32.AND UP1, UPT, UR8, 0x8, UPT ;  /* 0x000000080800788c */ /* 0x000fe4000bf26070 */
[C---:B------:R-:W-:Y:S01]  /*0170*/  IMAD.WIDE.U32 R14, R0.reuse, UR8, RZ ;  /* 0x00000008000e7c25 */ /* 0x040fe2000f8e00ff */
[----:B------:R-:W-:Y:S02]  /*0180*/  ULOP3.LUT UR12, UR8, 0x7, URZ, 0xc0, !UPT ;  /* 0x00000007080c7892 */ /* 0x000fe4000f8ec0ff */
[----:B------:R-:W-:Y:S01]  /*0190*/  UISETP.GE.U32.AND.EX UP1, UPT, UR9, URZ, UPT, UP1 ;  /* 0x000000ff0900728c */ /* 0x000fe2000bf26110 */
[----:B------:R-:W-:Y:S01]  /*01a0*/  IMAD.MOV.U32 R19, RZ, RZ, RZ ;  /* 0x000000ffff137224 */ /* 0x000fe200078e00ff */
[----:B------:R-:W-:Y:S01]  /*01b0*/  UISETP.NE.U32.AND UP0, UPT, UR12, URZ, UPT ;  /* 0x000000ff0c00728c */ /* 0x000fe2000bf05070 */
[----:B------:R-:W-:Y:S01]  /*01c0*/  IMAD R2, R0, UR9, R15 ;  /* 0x0000000900027c24 */ /* 0x000fe2000f8e020f */
[----:B------:R-:W-:Y:S01]  /*01d0*/  UMOV UR4, URZ ;  /* 0x000000ff00047c82 */ /* 0x000fe20008000000 */
[----:B------:R-:W-:Y:S01]  /*01e0*/  UMOV UR5, URZ ;  /* 0x000000ff00057c82 */ /* 0x000fe20008000000 */
[----:B------:R-:W-:-:S03]  /*01f0*/  UISETP.NE.AND.EX UP0, UPT, URZ, URZ, UPT, UP0 ;  /* 0x000000ffff00728c */ /* 0x000fc6000bf05300 */
[----:B------:R-:W-:Y:S08]  /*0200*/  BRA.U !UP1, `(.L_x_1) ;  /* 0x0000000509047547 */ /* 0x000ff0000b800000 */
[----:B------:R-:W0:Y:S01]  /*0210*/  LDCU.128 UR16, c[0x0][0x380] ;  /* 0x00007000ff1077ac */ /* 0x000e220008000c00 */
[C-C-:B------:R-:W-:Y:S01]  /*0220*/  SHF.L.U64.HI R6, R10.reuse, 0x5, R11.reuse ;  /* 0x000000050a067819 */ /* 0x140fe2000001020b */
[----:B------:R-:W-:Y:S01]  /*0230*/  IMAD.MOV.U32 R19, RZ, RZ, RZ ;  /* 0x000000ffff137224 */ /* 0x000fe200078e00ff */
[C---:B------:R-:W-:Y:S01]  /*0240*/  SHF.L.U64.HI R8, R10.reuse, 0x2, R11 ;  /* 0x000000020a087819 */ /* 0x040fe2000001020b */
[----:B------:R-:W1:Y:S01]  /*0250*/  LDCU UR5, c[0x0][0x3a4] ;  /* 0x00007480ff0577ac */ /* 0x000e620008000800 */
[----:B------:R-:W-:Y:S01]  /*0260*/  SHF.L.U32 R5, R10, 0x2, RZ ;  /* 0x000000020a057819 */ /* 0x000fe200000006ff */
[----:B------:R-:W-:-:S07]  /*0270*/  ULOP3.LUT UR4, UR8, 0xfffffff8, URZ, 0xc0, !UPT ;  /* 0xfffffff808047892 */ /* 0x000fce000f8ec0ff */
[----:B------:R-:W-:Y:S01]  /*0280*/  UMOV UR6, UR4 ;  /* 0x0000000400067c82 */ /* 0x000fe20008000000 */
[----:B0-----:R-:W-:Y:S02]  /*0290*/  LEA R9, P1, R14, UR16, 0x2 ;  /* 0x000000100e097c11 */ /* 0x001fe4000f8210ff */
[----:B------:R-:W-:Y:S02]  /*02a0*/  LEA R4, P0, R12, UR18, 0x2 ;  /* 0x000000120c047c11 */ /* 0x000fe4000f8010ff */
[----:B------:R-:W-:Y:S01]  /*02b0*/  LEA.HI.X R17, R14, UR17, R2, 0x2, P1 ;  /* 0x000000110e117c11 */ /* 0x000fe200088f1402 */
[----:B-1----:R-:W-:Y:S01]  /*02c0*/  UMOV UR7, UR5 ;  /* 0x0000000500077c82 */ /* 0x002fe20008000000 */
[----:B------:R-:W-:Y:S02]  /*02d0*/  IADD3 R9, P1, PT, R9, 0x10, RZ ;  /* 0x0000001009097810 */ /* 0x000fe40007f3e0ff */
[----:B------:R-:W-:-:S03]  /*02e0*/  LEA.HI.X R3, R12, UR19, RZ, 0x2, P0 ;  /* 0x000000130c037c11 */ /* 0x000fc600080f14ff */
[----:B------:R-:W-:-:S08]  /*02f0*/  IMAD.X R17, RZ, RZ, R17, P1 ;  /* 0x000000ffff117224 */ /* 0x000fd000008e0611 */
.L_x_2:
[----:B------:R-:W-:Y:S01]  /*0300*/  MOV R22, R4 ;  /* 0x0000000400167202 */ /* 0x000fe20000000f00 */
[----:B------:R-:W-:Y:S01]  /*0310*/  IMAD.MOV.U32 R23, RZ, RZ, R3 ;  /* 0x000000ffff177224 */ /* 0x000fe200078e0003 */
[----:B------:R-:W-:Y:S01]  /*0320*/  IADD3 R24, P0, PT, R4, R5, RZ ;  /* 0x0000000504187210 */ /* 0x000fe20007f1e0ff */
[----:B------:R-:W-:-:S03]  /*0330*/  IMAD.MOV.U32 R16, RZ, RZ, R9 ;  /* 0x000000ffff107224 */ /* 0x000fc600078e0009 */
[----:B------:R-:W2:Y:S01]  /*0340*/  LDG.E R22, desc[UR10][R22.64] ;  /* 0x0000000a16167981 */ /* 0x000ea2000c1e1900 */
[----:B------:R-:W-:Y:S01]  /*0350*/  IMAD.X R25, R3, 0x1, R8, P0 ;  /* 0x0000000103197824 */ /* 0x000fe200000e0608 */
[----:B------:R-:W-:Y:S02]  /*0360*/  IADD3 R26, P0, PT, R24, R5, RZ ;  /* 0x00000005181a7210 */ /* 0x000fe40007f1e0ff */
[----:B------:R-:W3:Y:S04]  /*0370*/  LDG.E R28, desc[UR10][R16.64+-0x8] ;  /* 0xfffff80a101c7981 */ /* 0x000ee8000c1e1900 */
[----:B------:R-:W4:Y:S04]  /*0380*/  LDG.E R29, desc[UR10][R16.64] ;  /* 0x0000000a101d7981 */ /* 0x000f28000c1e1900 */
[----:B------:R-:W2:Y:S01]  /*0390*/  LDG.E R23, desc[UR10][R16.64+-0x10] ;  /* 0xfffff00a10177981 */ /* 0x000ea2000c1e1900 */
[----:B------:R-:W-:-:S03]  /*03a0*/  IADD3.X R27, PT, PT, R25, R8, RZ, P0, !PT ;  /* 0x00000008191b7210 */ /* 0x000fc600007fe4ff */
[----:B------:R-:W5:Y:S04]  /*03b0*/  LDG.E R7, desc[UR10][R24.64] ;  /* 0x0000000a18077981 */ /* 0x000f68000c1e1900 */
[----:B------:R-:W3:Y:S04]  /*03c0*/  LDG.E R9, desc[UR10][R26.64] ;  /* 0x0000000a1a097981 */ /* 0x000ee8000c1e1900 */
[----:B------:R-:W5:Y:S01]  /*03d0*/  LDG.E R24, desc[UR10][R16.64+-0xc] ;  /* 0xfffff40a10187981 */ /* 0x000f62000c1e1900 */
[----:B------:R-:W-:-:S05]  /*03e0*/  IADD3 R20, P0, PT, R26, R5, RZ ;  /* 0x000000051a147210 */ /* 0x000fca0007f1e0ff */
[----:B------:R-:W-:Y:S01]  /*03f0*/  IMAD.X R21, R27, 0x1, R8, P0 ;  /* 0x000000011b157824 */ /* 0x000fe200000e0608 */
[----:B------:R-:W-:-:S04]  /*0400*/  IADD3 R18, P0, PT, R20, R5, RZ ;  /* 0x0000000514127210 */ /* 0x000fc80007f1e0ff */
[----:B------:R-:W4:Y:S01]  /*0410*/  LDG.E R20, desc[UR10][R20.64] ;  /* 0x0000000a14147981 */ /* 0x000f22000c1e1900 */
[----:B--2---:R-:W-:Y:S02]  /*0420*/  IMAD R23, R23, R22, R19 ;  /* 0x0000001617177224 */ /* 0x004fe400078e0213 */
[----:B------:R-:W-:Y:S01]  /*0430*/  IMAD.X R19, R21, 0x1, R8, P0 ;  /* 0x0000000115137824 */ /* 0x000fe200000e0608 */
[----:B------:R-:W-:Y:S01]  /*0440*/  IADD3 R22, P0, PT, R18, R5, RZ ;  /* 0x0000000512167210 */ /* 0x000fe20007f1e0ff */
[----:B------:R-:W2:Y:S04]  /*0450*/  LDG.E R21, desc[UR10][R16.64+0x4] ;  /* 0x0000040a10157981 */ /* 0x000ea8000c1e1900 */
[----:B------:R-:W2:Y:S01]  /*0460*/  LDG.E R18, desc[UR10][R18.64] ;  /* 0x0000000a12127981 */ /* 0x000ea2000c1e1900 */
[----:B-----5:R-:W-:Y:S01]  /*0470*/  IMAD R25, R24, R7, R23 ;  /* 0x0000000718197224 */ /* 0x020fe200078e0217 */
[----:B------:R-:W-:-:S02]  /*0480*/  IADD3.X R23, PT, PT, R19, R8, RZ, P0, !PT ;  /* 0x0000000813177210 */ /* 0x000fc400007fe4ff */
[----:B------:R-:W4:Y:S01]  /*0490*/  LDG.E R7, desc[UR10][R16.64+-0x4] ;  /* 0xfffffc0a10077981 */ /* 0x000f22000c1e1900 */
[----:B------:R-:W-:Y:S01]  /*04a0*/  IADD3 R24, P0, PT, R22, R5, RZ ;  /* 0x0000000516187210 */ /* 0x000fe20007f1e0ff */
[----:B---3--:R-:W-:Y:S02]  /*04b0*/  IMAD R9, R28, R9, R25 ;  /* 0x000000091c097224 */ /* 0x008fe400078e0219 */
[----:B------:R-:W3:Y:S02]  /*04c0*/  LDG.E R22, desc[UR10][R22.64] ;  /* 0x0000000a16167981 */ /* 0x000ee4000c1e1900 */
[--C-:B------:R-:W-:Y:S01]  /*04d0*/  IMAD.X R25, R23, 0x1, R8.reuse, P0 ;  /* 0x0000000117197824 */ /* 0x100fe200000e0608 */
[----:B------:R-:W-:Y:S01]  /*04e0*/  IADD3 R26, P0, PT, R24, R5, RZ ;  /* 0x00000005181a7210 */ /* 0x000fe20007f1e0ff */
[----:B------:R-:W5:Y:S04]  /*04f0*/  LDG.E R28, desc[UR10][R16.64+0x8] ;  /* 0x0000080a101c7981 */ /* 0x000f68000c1e1900 */
[----:B------:R-:W-:Y:S01]  /*0500*/  IMAD.X R27, R25, 0x1, R8, P0 ;  /* 0x00000001191b7824 */ /* 0x000fe200000e0608 */
[----:B------:R-:W5:Y:S04]  /*0510*/  LDG.E R24, desc[UR10][R24.64] ;  /* 0x0000000a18187981 */ /* 0x000f68000c1e1900 */
[----:B------:R-:W5:Y:S04]  /*0520*/  LDG.E R26, desc[UR10][R26.64] ;  /* 0x0000000a1a1a7981 */ /* 0x000f68000c1e1900 */
[----:B------:R0:W5:Y:S01]  /*0530*/  LDG.E R19, desc[UR10][R16.64+0xc] ;  /* 0x00000c0a10137981 */ /* 0x000162000c1e1900 */
[----:B------:R-:W-:-:S04]  /*0540*/  UIADD3 UR6, UP1, UPT, UR6, -0x8, URZ ;  /* 0xfffffff806067890 */ /* 0x000fc8000ff3e0ff */
[----:B------:R-:W-:Y:S02]  /*0550*/  UIADD3.X UR7, UPT, UPT, UR7, -0x1, URZ, UP1, !UPT ;  /* 0xffffffff07077890 */ /* 0x000fe40008ffe4ff */
[----:B------:R-:W-:-:S04]  /*0560*/  UISETP.NE.U32.AND UP1, UPT, UR6, URZ, UPT ;  /* 0x000000ff0600728c */ /* 0x000fc8000bf25070 */
[----:B------:R-:W-:Y:S01]  /*0570*/  UISETP.NE.AND.EX UP1, UPT, UR7, URZ, UPT, UP1 ;  /* 0x000000ff0700728c */ /* 0x000fe2000bf25310 */
[----:B------:R-:W-:-:S05]  /*0580*/  LEA R4, P0, R10, R4, 0x5 ;  /* 0x000000040a047211 */ /* 0x000fca00078028ff */
[----:B------:R-:W-:Y:S02]  /*0590*/  IMAD.X R3, R3, 0x1, R6, P0 ;  /* 0x0000000103037824 */ /* 0x000fe400000e0606 */
[----:B----4-:R-:W-:-:S04]  /*05a0*/  IMAD R7, R7, R20, R9 ;  /* 0x0000001407077224 */ /* 0x010fc800078e0209 */
[----:B--2---:R-:W-:-:S04]  /*05b0*/  IMAD R7, R29, R18, R7 ;  /* 0x000000121d077224 */ /* 0x004fc800078e0207 */
[----:B---3--:R-:W-:Y:S01]  /*05c0*/  IMAD R7, R21, R22, R7 ;  /* 0x0000001615077224 */ /* 0x008fe200078e0207 */
[----:B------:R-:W-:-:S03]  /*05d0*/  IADD3 R9, P1, PT, R16, 0x20, RZ ;  /* 0x0000002010097810 */ /* 0x000fc60007f3e0ff */
[----:B-----5:R-:W-:Y:S01]  /*05e0*/  IMAD R7, R28, R24, R7 ;  /* 0x000000181c077224 */ /* 0x020fe200078e0207 */
[----:B0-----:R-:W-:-:S03]  /*05f0*/  IADD3.X R17, PT, PT, RZ, R17, RZ, P1, !PT ;  /* 0x00000011ff117210 */ /* 0x001fc60000ffe4ff */
[----:B------:R-:W-:Y:S01]  /*0600*/  IMAD R19, R19, R26, R7 ;  /* 0x0000001a13137224 */ /* 0x000fe200078e0207 */
[----:B------:R-:W-:Y:S06]  /*0610*/  BRA.U UP1, `(.L_x_2) ;  /* 0xfffffffd01387547 */ /* 0x000fec000b83ffff */
.L_x_1:
[----:B------:R-:W-:Y:S05]  /*0620*/  BRA.U !UP0, `(.L_x_0) ;  /* 0x0000000508607547 */ /* 0x000fea000b800000 */
[----:B------:R-:W-:Y:S02]  /*0630*/  UISETP.GE.U32.AND UP1, UPT, UR12, 0x4, UPT ;  /* 0x000000040c00788c */ /* 0x000fe4000bf26070 */
[----:B------:R-:W-:Y:S02]  /*0640*/  ULOP3.LUT UR7, UR8, 0x3, URZ, 0xc0, !UPT ;  /* 0x0000000308077892 */ /* 0x000fe4000f8ec0ff */
[----:B------:R-:W-:Y:S02]  /*0650*/  UISETP.GE.U32.AND.EX UP1, UPT, URZ, URZ, UPT, UP1 ;  /* 0x000000ffff00728c */ /* 0x000fe4000bf26110 */
[----:B------:R-:W-:-:S04]  /*0660*/  UISETP.NE.U32.AND UP0, UPT, UR7, URZ, UPT ;  /* 0x000000ff0700728c */ /* 0x000fc8000bf05070 */
[----:B------:R-:W-:-:S03]  /*0670*/  UISETP.NE.AND.EX UP0, UPT, URZ, URZ, UPT, UP0 ;  /* 0x000000ffff00728c */ /* 0x000fc6000bf05300 */
[----:B------:R-:W-:Y:S08]  /*0680*/  BRA.U !UP1, `(.L_x_3) ;  /* 0x00000001098c7547 */ /* 0x000ff0000b800000 */
[----:B------:R-:W0:Y:S01]  /*0690*/  LDCU.128 UR12, c[0x0][0x380] ;  /* 0x00007000ff0c77ac */ /* 0x000e220008000c00 */
[----:B------:R-:W-:Y:S01]  /*06a0*/  IMAD R4, R10, UR5, RZ ;  /* 0x000000050a047c24 */ /* 0x000fe2000f8e02ff */
[----:B------:R-:W-:Y:S01]  /*06b0*/  IADD3 R5, P1, PT, R14, UR4, RZ ;  /* 0x000000040e057c10 */ /* 0x000fe2000ff3e0ff */
[----:B------:R-:W-:Y:S02]  /*06c0*/  IMAD.MOV.U32 R13, RZ, RZ, RZ ;  /* 0x000000ffff0d7224 */ /* 0x000fe400078e00ff */
[----:B------:R-:W-:Y:S02]  /*06d0*/  IMAD R3, R11, UR4, R4 ;  /* 0x000000040b037c24 */ /* 0x000fe4000f8e0204 */
[----:B------:R-:W-:-:S04]  /*06e0*/  IMAD.WIDE.U32 R6, R10, UR4, R12 ;  /* 0x000000040a067c25 */ /* 0x000fc8000f8e000c */
[----:B------:R-:W-:Y:S01]  /*06f0*/  IMAD.WIDE.U32 R8, R10, 0x4, RZ ;  /* 0x000000040a087825 */ /* 0x000fe200078e00ff */
[----:B------:R-:W-:Y:S02]  /*0700*/  IADD3 R3, PT, PT, R7, R3, RZ ;  /* 0x0000000307037210 */ /* 0x000fe40007ffe0ff */
[C---:B0-----:R-:W-:Y:S02]  /*0710*/  LEA R20, P2, R6.reuse, UR14, 0x2 ;  /* 0x0000000e06147c11 */ /* 0x041fe4000f8410ff */
[----:B------:R-:W-:Y:S02]  /*0720*/  LEA R4, P0, R5, UR12, 0x2 ;  /* 0x0000000c05047c11 */ /* 0x000fe4000f8010ff */
[----:B------:R-:W-:Y:S01]  /*0730*/  LEA.HI.X R21, R6, UR15, R3, 0x2, P2 ;  /* 0x0000000f06157c11 */ /* 0x000fe200090f1403 */
[----:B------:R-:W-:Y:S01]  /*0740*/  IMAD.SHL.U32 R3, R11, 0x4, RZ ;  /* 0x000000040b037824 */ /* 0x000fe200078e00ff */
[----:B------:R-:W-:Y:S02]  /*0750*/  IADD3.X R6, PT, PT, R2, UR5, RZ, P1, !PT ;  /* 0x0000000502067c10 */ /* 0x000fe40008ffe4ff */
[-C--:B------:R-:W-:Y:S01]  /*0760*/  IADD3 R16, P1, PT, R20, R8.reuse, RZ ;  /* 0x0000000814107210 */ /* 0x080fe20007f3e0ff */
[----:B------:R-:W-:Y:S01]  /*0770*/  IMAD.IADD R9, R9, 0x1, R3 ;  /* 0x0000000109097824 */ /* 0x000fe200078e0203 */
[----:B------:R-:W-:Y:S01]  /*0780*/  LEA.HI.X R5, R5, UR13, R6, 0x2, P0 ;  /* 0x0000000d05057c11 */ /* 0x000fe200080f1406 */
[----:B------:R-:W2:Y:S01]  /*0790*/  LDG.E R18, desc[UR10][R20.64] ;  /* 0x0000000a14127981 */ /* 0x000ea2000c1e1900 */
[----:B------:R-:W-:-:S02]  /*07a0*/  IADD3 R6, P0, PT, R16, R8, RZ ;  /* 0x0000000810067210 */ /* 0x000fc40007f1e0ff */
[----:B------:R-:W-:Y:S01]  /*07b0*/  IADD3.X R17, PT, PT, R9, R21, RZ, P1, !PT ;  /* 0x0000001509117210 */ /* 0x000fe20000ffe4ff */
[----:B------:R-:W2:Y:S01]  /*07c0*/  LDG.E R3, desc[UR10][R4.64] ;  /* 0x0000000a04037981 */ /* 0x000ea2000c1e1900 */
[----:B------:R-:W-:-:S03]  /*07d0*/  IADD3 R8, P1, PT, R6, R8, RZ ;  /* 0x0000000806087210 */ /* 0x000fc60007f3e0ff */
[--C-:B------:R-:W-:Y:S01]  /*07e0*/  IMAD.X R7, R17, 0x1, R9.reuse, P0 ;  /* 0x0000000111077824 */ /* 0x100fe200000e0609 */
[----:B------:R-:W3:Y:S04]  /*07f0*/  LDG.E R16, desc[UR10][R16.64] ;  /* 0x0000000a10107981 */ /* 0x000ee8000c1e1900 */
[----:B------:R-:W3:Y:S01]  /*0800*/  LDG.E R22, desc[UR10][R4.64+0x4] ;  /* 0x0000040a04167981 */ /* 0x000ee2000c1e1900 */
[----:B------:R-:W-:-:S03]  /*0810*/  IMAD.X R9, R7, 0x1, R9, P1 ;  /* 0x0000000107097824 */ /* 0x000fc600008e0609 */
[----:B------:R-:W4:Y:S04]  /*0820*/  LDG.E R6, desc[UR10][R6.64] ;  /* 0x0000000a06067981 */ /* 0x000f28000c1e1900 */
[----:B------:R-:W4:Y:S04]  /*0830*/  LDG.E R24, desc[UR10][R4.64+0x8] ;  /* 0x0000080a04187981 */ /* 0x000f28000c1e1900 */
[----:B------:R-:W5:Y:S04]  /*0840*/  LDG.E R26, desc[UR10][R4.64+0xc] ;  /* 0x00000c0a041a7981 */ /* 0x000f68000c1e1900 */
[----:B------:R-:W5:Y:S01]  /*0850*/  LDG.E R8, desc[UR10][R8.64] ;  /* 0x0000000a08087981 */ /* 0x000f62000c1e1900 */
[----:B------:R-:W-:-:S04]  /*0860*/  UIADD3 UR4, UP1, UPT, UR4, 0x4, URZ ;  /* 0x0000000404047890 */ /* 0x000fc8000ff3e0ff */
[----:B------:R-:W-:Y:S01]  /*0870*/  UIADD3.X UR5, UPT, UPT, URZ, UR5, URZ, UP1, !UPT ;  /* 0x00000005ff057290 */ /* 0x000fe20008ffe4ff */
[----:B--2---:R-:W-:-:S04]  /*0880*/  IMAD R3, R3, R18, R19 ;  /* 0x0000001203037224 */ /* 0x004fc800078e0213 */
[----:B---3--:R-:W-:-:S04]  /*0890*/  IMAD R3, R22, R16, R3 ;  /* 0x0000001016037224 */ /* 0x008fc800078e0203 */
[----:B----4-:R-:W-:-:S04]  /*08a0*/  IMAD R3, R24, R6, R3 ;  /* 0x0000000618037224 */ /* 0x010fc800078e0203 */
[----:B-----5:R-:W-:-:S07]  /*08b0*/  IMAD R19, R26, R8, R3 ;  /* 0x000000081a137224 */ /* 0x020fce00078e0203 */
.L_x_3:
[----:B------:R-:W-:Y:S05]  /*08c0*/  BRA.U !UP0, `(.L_x_0) ;  /* 0x0000000108b87547 */ /* 0x000fea000b800000 */
[----:B------:R-:W-:Y:S02]  /*08d0*/  UISETP.NE.U32.AND UP1, UPT, UR7, 0x1, UPT ;  /* 0x000000010700788c */ /* 0x000fe4000bf25070 */
[----:B------:R-:W-:Y:S02]  /*08e0*/  ULOP3.LUT UR6, UR8, 0x1, URZ, 0xc0, !UPT ;  /* 0x0000000108067892 */ /* 0x000fe4000f8ec0ff */
[----:B------:R-:W-:Y:S02]  /*08f0*/  UISETP.NE.AND.EX UP1, UPT, URZ, URZ, UPT, UP1 ;  /* 0x000000ffff00728c */ /* 0x000fe4000bf25310 */
[----:B------:R-:W-:-:S04]  /*0900*/  UISETP.NE.U32.AND UP0, UPT, UR6, 0x1, UPT ;  /* 0x000000010600788c */ /* 0x000fc8000bf05070 */
[----:B------:R-:W-:-:S03]  /*0910*/  UISETP.NE.U32.AND.EX UP0, UPT, URZ, URZ, UPT, UP0 ;  /* 0x000000ffff00728c */ /* 0x000fc6000bf05100 */
[----:B------:R-:W-:Y:S08]  /*0920*/  BRA.U !UP1, `(.L_x_4) ;  /* 0x00000001095c7547 */ /* 0x000ff0000b800000 */
[----:B------:R-:W0:Y:S01]  /*0930*/  LDCU.128 UR12, c[0x0][0x380] ;  /* 0x00007000ff0c77ac */ /* 0x000e220008000c00 */
[----:B------:R-:W-:Y:S01]  /*0940*/  MOV R4, R12 ;  /* 0x0000000c00047202 */ /* 0x000fe20000000f00 */
[----:B------:R-:W-:Y:S01]  /*0950*/  IMAD.MOV.U32 R5, RZ, RZ, RZ ;  /* 0x000000ffff057224 */ /* 0x000fe200078e00ff */
[----:B------:R-:W-:Y:S01]  /*0960*/  IADD3 R3, P0, PT, R14, UR4, RZ ;  /* 0x000000040e037c10 */ /* 0x000fe2000ff1e0ff */
[C---:B------:R-:W-:Y:S02]  /*0970*/  IMAD R6, R10.reuse, UR5, RZ ;  /* 0x000000050a067c24 */ /* 0x040fe4000f8e02ff */
[----:B------:R-:W-:Y:S01]  /*0980*/  IMAD.WIDE.U32 R8, R10, UR4, R4 ;  /* 0x000000040a087c25 */ /* 0x000fe2000f8e0004 */
[----:B------:R-:W-:-:S03]  /*0990*/  IADD3.X R16, PT, PT, R2, UR5, RZ, P0, !PT ;  /* 0x0000000502107c10 */ /* 0x000fc600087fe4ff */
[----:B------:R-:W-:-:S04]  /*09a0*/  IMAD R5, R11, UR4, R6 ;  /* 0x000000040b057c24 */ /* 0x000fc8000f8e0206 */
[----:B------:R-:W-:Y:S01]  /*09b0*/  IMAD.IADD R7, R9, 0x1, R5 ;  /* 0x0000000109077824 */ /* 0x000fe200078e0205 */
[C---:B0-----:R-:W-:Y:S02]  /*09c0*/  LEA R6, P0, R8.reuse, UR14, 0x2 ;  /* 0x0000000e08067c11 */ /* 0x041fe4000f8010ff */
[C---:B------:R-:W-:Y:S02]  /*09d0*/  LEA R4, P1, R3.reuse, UR12, 0x2 ;  /* 0x0000000c03047c11 */ /* 0x040fe4000f8210ff */
[----:B------:R-:W-:Y:S02]  /*09e0*/  LEA.HI.X R7, R8, UR15, R7, 0x2, P0 ;  /* 0x0000000f08077c11 */ /* 0x000fe400080f1407 */
[----:B------:R-:W-:Y:S02]  /*09f0*/  LEA.HI.X R5, R3, UR13, R16, 0x2, P1 ;  /* 0x0000000d03057c11 */ /* 0x000fe400088f1410 */
[C---:B------:R-:W-:Y:S02]  /*0a00*/  LEA R8, P0, R10.reuse, R6, 0x2 ;  /* 0x000000060a087211 */ /* 0x040fe400078010ff */
[----:B------:R-:W2:Y:S02]  /*0a10*/  LDG.E R6, desc[UR10][R6.64] ;  /* 0x0000000a06067981 */ /* 0x000ea4000c1e1900 */
[----:B------:R-:W-:-:S02]  /*0a20*/  LEA.HI.X R9, R10, R7, R11, 0x2, P0 ;  /* 0x000000070a097211 */ /* 0x000fc400000f140b */
[----:B------:R-:W2:Y:S04]  /*0a30*/  LDG.E R16, desc[UR10][R4.64] ;  /* 0x0000000a04107981 */ /* 0x000ea8000c1e1900 */
[----:B------:R-:W3:Y:S04]  /*0a40*/  LDG.E R3, desc[UR10][R4.64+0x4] ;  /* 0x0000040a04037981 */ /* 0x000ee8000c1e1900 */
[----:B------:R-:W3:Y:S01]  /*0a50*/  LDG.E R8, desc[UR10][R8.64] ;  /* 0x0000000a08087981 */ /* 0x000ee2000c1e1900 */
[----:B------:R-:W-:-:S04]  /*0a60*/  UIADD3 UR4, UP1, UPT, UR4, 0x2, URZ ;  /* 0x0000000204047890 */ /* 0x000fc8000ff3e0ff */
[----:B------:R-:W-:Y:S01]  /*0a70*/  UIADD3.X UR5, UPT, UPT, URZ, UR5, URZ, UP1, !UPT ;  /* 0x00000005ff057290 */ /* 0x000fe20008ffe4ff */
[----:B--2---:R-:W-:-:S04]  /*0a80*/  IMAD R19, R16, R6, R19 ;  /* 0x0000000610137224 */ /* 0x004fc800078e0213 */
[----:B---3--:R-:W-:-:S07]  /*0a90*/  IMAD R19, R3, R8, R19 ;  /* 0x0000000803137224 */ /* 0x008fce00078e0213 */
.L_x_4:
[----:B------:R-:W-:Y:S05]  /*0aa0*/  BRA.U UP0, `(.L_x_0) ;  /* 0x0000000100407547 */ /* 0x000fea000b800000 */
[----:B------:R-:W0:Y:S01]  /*0ab0*/  LDCU.128 UR12, c[0x0][0x380] ;  /* 0x00007000ff0c77ac */ /* 0x000e220008000c00 */
[----:B------:R-:W-:Y:S01]  /*0ac0*/  MOV R6, R12 ;  /* 0x0000000c00067202 */ /* 0x000fe20000000f00 */
[----:B------:R-:W-:Y:S01]  /*0ad0*/  IMAD R4, R10, UR5, RZ ;  /* 0x000000050a047c24 */ /* 0x000fe2000f8e02ff */
[----:B------:R-:W-:Y:S01]  /*0ae0*/  IADD3 R14, P0, PT, R14, UR4, RZ ;  /* 0x000000040e0e7c10 */ /* 0x000fe2000ff1e0ff */
[----:B------:R-:W-:Y:S02]  /*0af0*/  IMAD.MOV.U32 R7, RZ, RZ, RZ ;  /* 0x000000ffff077224 */ /* 0x000fe400078e00ff */
[----:B------:R-:W-:Y:S01]  /*0b00*/  IMAD R3, R11, UR4, R4 ;  /* 0x000000040b037c24 */ /* 0x000fe2000f8e0204 */
[----:B------:R-:W-:Y:S01]  /*0b10*/  IADD3.X R5, PT, PT, R2, UR5, RZ, P0, !PT ;  /* 0x0000000502057c10 */ /* 0x000fe200087fe4ff */
[----:B------:R-:W-:-:S04]  /*0b20*/  IMAD.WIDE.U32 R6, R10, UR4, R6 ;  /* 0x000000040a067c25 */ /* 0x000fc8000f8e0006 */
[----:B------:R-:W-:Y:S01]  /*0b30*/  IMAD.IADD R3, R7, 0x1, R3 ;  /* 0x0000000107037824 */ /* 0x000fe200078e0203 */
[----:B0-----:R-:W-:Y:S02]  /*0b40*/  LEA R4, P1, R14, UR12, 0x2 ;  /* 0x0000000c0e047c11 */ /* 0x001fe4000f8210ff */
[----:B------:R-:W-:Y:S02]  /*0b50*/  LEA R2, P0, R6, UR14, 0x2 ;  /* 0x0000000e06027c11 */ /* 0x000fe4000f8010ff */
[----:B------:R-:W-:Y:S02]  /*0b60*/  LEA.HI.X R5, R14, UR13, R5, 0x2, P1 ;  /* 0x0000000d0e057c11 */ /* 0x000fe400088f1405 */
[----:B------:R-:W-:-:S03]  /*0b70*/  LEA.HI.X R3, R6, UR15, R3, 0x2, P0 ;  /* 0x0000000f06037c11 */ /* 0x000fc600080f1403 */
[----:B------:R-:W2:Y:S04]  /*0b80*/  LDG.E R4, desc[UR10][R4.64] ;  /* 0x0000000a04047981 */ /* 0x000ea8000c1e1900 */
[----:B------:R-:W2:Y:S02]  /*0b90*/  LDG.E R2, desc[UR10][R2.64] ;  /* 0x0000000a02027981 */ /* 0x000ea4000c1e1900 */
[----:B--2---:R-:W-:-:S07]  /*0ba0*/  IMAD R19, R4, R2, R19 ;  /* 0x0000000204137224 */ /* 0x004fce00078e0213 */
.L_x_0:
[----:B------:R-:W0:Y:S01]  /*0bb0*/  LDCU.64 UR4, c[0x0][0x390] ;  /* 0x00007200ff0477ac */ /* 0x000e220008000a00 */
[----:B------:R-:W-:Y:S01]  /*0bc0*/  MOV R2, R12 ;  /* 0x0000000c00027202 */ /* 0x000fe20000000f00 */
[----:B------:R-:W-:-:S04]  /*0bd0*/  IMAD.MOV.U32 R3, RZ, RZ, RZ ;  /* 0x000000ffff037224 */ /* 0x000fc800078e00ff */
[----:B------:R-:W-:-:S04]  /*0be0*/  IMAD.WIDE.U32 R2, R0, R10, R2 ;  /* 0x0000000a00027225 */ /* 0x000fc800078e0002 */
[----:B------:R-:W-:Y:S01]  /*0bf0*/  IMAD R11, R0, R11, R3 ;  /* 0x0000000b000b7224 */ /* 0x000fe200078e0203 */
[----:B0-----:R-:W-:-:S04]  /*0c00*/  LEA R4, P0, R2, UR4, 0x2 ;  /* 0x0000000402047c11 */ /* 0x001fc8000f8010ff */
[----:B------:R-:W-:-:S05]  /*0c10*/  LEA.HI.X R5, R2, UR5, R11, 0x2, P0 ;  /* 0x0000000502057c11 */ /* 0x000fca00080f140b */
[----:B------:R-:W-:Y:S01]  /*0c20*/  STG.E desc[UR10][R4.64], R19 ;  /* 0x0000001304007986 */ /* 0x000fe2000c10190a */
[----:B------:R-:W-:Y:S05]  /*0c30*/  EXIT ;  /* 0x000000000000794d */ /* 0x000fea0003800000 */
.L_x_5:
[----:B------:R-:W-:-:S00]  /*0c40*/  BRA `(.L_x_5) ;  /* 0xfffffffc00fc7947 */ /* 0x000fc0000383ffff */
[----:B------:R-:W-:-:S00]  /*0c50*/  NOP ;  /* 0x0000000000007918 */ /* 0x000fc00000000000 */
        /* <DEDUP_REMOVED lines=10> */
.L_x_6:


//--------------------- .nv.shared.reserved.0     --------------------------
	.section	.nv.shared.reserved.0,"aw",@nobits
	.weak		__nv_reservedSMEM_offset_0_alias
	.size		__nv_reservedSMEM_offset_0_alias, 0, 64
	.other		__nv_reservedSMEM_offset_0_alias,@"STO_CUDA_RESERVED_SHARED STV_DEFAULT"
__nv_reservedSMEM_offset_0_alias:
	.zero		0
	.zero		64


//--------------------- .nv.constant0._Z26matrix_multplication_naivePiS_S_mmm --------------------------
	.section	.nv.constant0._Z26matrix_multplication_naivePiS_S_mmm,"a",@progbits
	.sectionflags	@""
	.align	4
.nv.constant0._Z26matrix_multplication_naivePiS_S_mmm:
	.zero		944


//--------------------- SYMBOLS --------------------------

	.type		.nv.reservedSmem.offset0,@object
	.size		.nv.reservedSmem.offset0,0x4
